//
// Generated by NVIDIA NVVM Compiler
//
// Compiler Build ID: CL-36424714
// Cuda compilation tools, release 13.0, V13.0.88
// Based on NVVM 20.0.0
//

.version 9.0
.target sm_100
.address_size 64

	// .globl	default_function_kernel0
// _ZZ24default_function_kernel0E8A_shared has been demoted
// _ZZ24default_function_kernel0E8B_shared has been demoted

.visible .entry default_function_kernel0(
	.param .u64 .ptr .align 1 default_function_kernel0_param_0,
	.param .u64 .ptr .align 1 default_function_kernel0_param_1,
	.param .u64 .ptr .align 1 default_function_kernel0_param_2
)
.maxntid 256
{
	.reg .pred 	%p<7>;
	.reg .b32 	%r<89>;
	.reg .b32 	%f<186>;
	.reg .b64 	%rd<15>;
	// demoted variable
	.shared .align 4 .b8 _ZZ24default_function_kernel0E8A_shared[16384];
	// demoted variable
	.shared .align 4 .b8 _ZZ24default_function_kernel0E8B_shared[16384];
	ld.param.u64 	%rd4, [default_function_kernel0_param_0];
	ld.param.u64 	%rd5, [default_function_kernel0_param_1];
	ld.param.u64 	%rd3, [default_function_kernel0_param_2];
	cvta.to.global.u64 	%rd1, %rd5;
	cvta.to.global.u64 	%rd2, %rd4;
	mov.u32 	%r1, %tid.x;
	shl.b32 	%r26, %r1, 4;
	mov.u32 	%r2, %ctaid.x;
	shl.b32 	%r27, %r2, 9;
	and.b32  	%r3, %r27, 8192;
	shl.b32 	%r28, %r1, 3;
	and.b32  	%r29, %r28, 1792;
	shl.b32 	%r30, %r1, 2;
	and.b32  	%r31, %r30, 124;
	or.b32  	%r32, %r31, %r29;
	or.b32  	%r4, %r32, %r3;
	mov.u32 	%r33, _ZZ24default_function_kernel0E8B_shared;
	add.s32 	%r5, %r33, %r26;
	shl.b32 	%r34, %r2, 12;
	and.b32  	%r6, %r34, 2147352576;
	shl.b32 	%r35, %r1, 6;
	and.b32  	%r36, %r35, 16128;
	shl.b32 	%r37, %r2, 4;
	and.b32  	%r7, %r37, 240;
	and.b32  	%r8, %r30, 12;
	or.b32  	%r38, %r36, %r6;
	or.b32  	%r39, %r38, %r7;
	or.b32  	%r9, %r39, %r8;
	shr.u32 	%r40, %r1, 2;
	shl.b32 	%r41, %r40, 8;
	and.b32  	%r42, %r26, 48;
	shl.b32 	%r43, %r40, 6;
	or.b32  	%r44, %r43, %r42;
	add.s32 	%r45, %r33, %r44;
	add.s32 	%r10, %r45, 4096;
	or.b32  	%r11, %r41, 16384;
	and.b32  	%r12, %r26, 3840;
	and.b32  	%r13, %r1, 15;
	and.b32  	%r46, %r35, 15360;
	mov.u32 	%r47, _ZZ24default_function_kernel0E8A_shared;
	add.s32 	%r48, %r46, %r47;
	add.s32 	%r14, %r48, 512;
	and.b32  	%r49, %r30, 60;
	add.s32 	%r50, %r49, %r33;
	add.s32 	%r15, %r50, 8192;
	mov.b32 	%r84, 0;
	mov.pred 	%p6, -1;
	mov.f32 	%f178, 0f00000000;
	mov.f32 	%f179, %f178;
	mov.f32 	%f180, %f178;
	mov.f32 	%f181, %f178;
$L__BB0_1:
	mov.pred 	%p1, %p6;
	bar.sync 	0;
	shl.b32 	%r52, %r84, 7;
	add.s32 	%r53, %r4, %r52;
	mul.wide.u32 	%rd6, %r53, 4;
	add.s64 	%rd7, %rd2, %rd6;
	ld.global.nc.v4.f32 	{%f22, %f23, %f24, %f25}, [%rd7];
	shl.b32 	%r54, %r1, 4;
	mov.u32 	%r55, _ZZ24default_function_kernel0E8A_shared;
	add.s32 	%r56, %r55, %r54;
	st.shared.v4.f32 	[%r56], {%f22, %f23, %f24, %f25};
	ld.global.nc.v4.f32 	{%f26, %f27, %f28, %f29}, [%rd7+8192];
	st.shared.v4.f32 	[%r56+4096], {%f26, %f27, %f28, %f29};
	ld.global.nc.v4.f32 	{%f30, %f31, %f32, %f33}, [%rd7+16384];
	st.shared.v4.f32 	[%r56+8192], {%f30, %f31, %f32, %f33};
	ld.global.nc.v4.f32 	{%f34, %f35, %f36, %f37}, [%rd7+24576];
	st.shared.v4.f32 	[%r56+12288], {%f34, %f35, %f36, %f37};
	shl.b32 	%r57, %r84, 15;
	add.s32 	%r58, %r9, %r57;
	mul.wide.u32 	%rd8, %r58, 4;
	add.s64 	%rd9, %rd1, %rd8;
	ld.global.nc.v4.f32 	{%f38, %f39, %f40, %f41}, [%rd9];
	st.shared.v4.f32 	[%r5], {%f38, %f39, %f40, %f41};
	ld.global.nc.v4.f32 	{%f42, %f43, %f44, %f45}, [%rd9+65536];
	st.shared.v4.f32 	[%r5+4096], {%f42, %f43, %f44, %f45};
	ld.global.nc.v4.f32 	{%f46, %f47, %f48, %f49}, [%rd9+262144];
	st.shared.v4.f32 	[%r5+8192], {%f46, %f47, %f48, %f49};
	add.s32 	%r59, %r6, %r7;
	add.s32 	%r60, %r59, %r8;
	add.s32 	%r61, %r60, %r11;
	add.s32 	%r62, %r61, %r57;
	mul.wide.u32 	%rd10, %r62, 4;
	add.s64 	%rd11, %rd1, %rd10;
	ld.global.nc.v4.f32 	{%f50, %f51, %f52, %f53}, [%rd11+262144];
	st.shared.v4.f32 	[%r10+8192], {%f50, %f51, %f52, %f53};
	bar.sync 	0;
	mov.b32 	%r87, 512;
	mov.u32 	%r85, %r15;
	mov.u32 	%r86, %r14;
$L__BB0_2:
	ld.shared.f32 	%f54, [%r86+-512];
	ld.shared.f32 	%f55, [%r85+-8192];
	fma.rn.f32 	%f56, %f54, %f55, %f181;
	ld.shared.f32 	%f57, [%r85];
	fma.rn.f32 	%f58, %f54, %f57, %f180;
	ld.shared.f32 	%f59, [%r86];
	fma.rn.f32 	%f60, %f59, %f55, %f179;
	fma.rn.f32 	%f61, %f59, %f57, %f178;
	ld.shared.f32 	%f62, [%r86+-508];
	ld.shared.f32 	%f63, [%r85+-8128];
	fma.rn.f32 	%f64, %f62, %f63, %f56;
	ld.shared.f32 	%f65, [%r85+64];
	fma.rn.f32 	%f66, %f62, %f65, %f58;
	ld.shared.f32 	%f67, [%r86+4];
	fma.rn.f32 	%f68, %f67, %f63, %f60;
	fma.rn.f32 	%f69, %f67, %f65, %f61;
	ld.shared.f32 	%f70, [%r86+-504];
	ld.shared.f32 	%f71, [%r85+-8064];
	fma.rn.f32 	%f72, %f70, %f71, %f64;
	ld.shared.f32 	%f73, [%r85+128];
	fma.rn.f32 	%f74, %f70, %f73, %f66;
	ld.shared.f32 	%f75, [%r86+8];
	fma.rn.f32 	%f76, %f75, %f71, %f68;
	fma.rn.f32 	%f77, %f75, %f73, %f69;
	ld.shared.f32 	%f78, [%r86+-500];
	ld.shared.f32 	%f79, [%r85+-8000];
	fma.rn.f32 	%f80, %f78, %f79, %f72;
	ld.shared.f32 	%f81, [%r85+192];
	fma.rn.f32 	%f82, %f78, %f81, %f74;
	ld.shared.f32 	%f83, [%r86+12];
	fma.rn.f32 	%f84, %f83, %f79, %f76;
	fma.rn.f32 	%f85, %f83, %f81, %f77;
	ld.shared.f32 	%f86, [%r86+-496];
	ld.shared.f32 	%f87, [%r85+-7936];
	fma.rn.f32 	%f88, %f86, %f87, %f80;
	ld.shared.f32 	%f89, [%r85+256];
	fma.rn.f32 	%f90, %f86, %f89, %f82;
	ld.shared.f32 	%f91, [%r86+16];
	fma.rn.f32 	%f92, %f91, %f87, %f84;
	fma.rn.f32 	%f93, %f91, %f89, %f85;
	ld.shared.f32 	%f94, [%r86+-492];
	ld.shared.f32 	%f95, [%r85+-7872];
	fma.rn.f32 	%f96, %f94, %f95, %f88;
	ld.shared.f32 	%f97, [%r85+320];
	fma.rn.f32 	%f98, %f94, %f97, %f90;
	ld.shared.f32 	%f99, [%r86+20];
	fma.rn.f32 	%f100, %f99, %f95, %f92;
	fma.rn.f32 	%f101, %f99, %f97, %f93;
	ld.shared.f32 	%f102, [%r86+-488];
	ld.shared.f32 	%f103, [%r85+-7808];
	fma.rn.f32 	%f104, %f102, %f103, %f96;
	ld.shared.f32 	%f105, [%r85+384];
	fma.rn.f32 	%f106, %f102, %f105, %f98;
	ld.shared.f32 	%f107, [%r86+24];
	fma.rn.f32 	%f108, %f107, %f103, %f100;
	fma.rn.f32 	%f109, %f107, %f105, %f101;
	ld.shared.f32 	%f110, [%r86+-484];
	ld.shared.f32 	%f111, [%r85+-7744];
	fma.rn.f32 	%f181, %f110, %f111, %f104;
	ld.shared.f32 	%f112, [%r85+448];
	fma.rn.f32 	%f180, %f110, %f112, %f106;
	ld.shared.f32 	%f113, [%r86+28];
	fma.rn.f32 	%f179, %f113, %f111, %f108;
	fma.rn.f32 	%f178, %f113, %f112, %f109;
	add.s32 	%r87, %r87, 32;
	add.s32 	%r86, %r86, 32;
	add.s32 	%r85, %r85, 512;
	setp.ne.s32 	%p3, %r87, 768;
	@%p3 bra 	$L__BB0_2;
	mov.b32 	%r88, 0;
$L__BB0_4:
	add.s32 	%r64, %r12, %r88;
	shl.b32 	%r65, %r64, 2;
	mov.u32 	%r66, _ZZ24default_function_kernel0E8A_shared;
	add.s32 	%r67, %r66, %r65;
	ld.shared.f32 	%f114, [%r67+256];
	shl.b32 	%r68, %r13, 2;
	shl.b32 	%r69, %r88, 6;
	or.b32  	%r70, %r69, %r68;
	mov.u32 	%r71, _ZZ24default_function_kernel0E8B_shared;
	add.s32 	%r72, %r71, %r70;
	ld.shared.f32 	%f115, [%r72+4096];
	fma.rn.f32 	%f116, %f114, %f115, %f181;
	ld.shared.f32 	%f117, [%r72+12288];
	fma.rn.f32 	%f118, %f114, %f117, %f180;
	ld.shared.f32 	%f119, [%r67+768];
	fma.rn.f32 	%f120, %f119, %f115, %f179;
	fma.rn.f32 	%f121, %f119, %f117, %f178;
	ld.shared.f32 	%f122, [%r67+260];
	ld.shared.f32 	%f123, [%r72+4160];
	fma.rn.f32 	%f124, %f122, %f123, %f116;
	ld.shared.f32 	%f125, [%r72+12352];
	fma.rn.f32 	%f126, %f122, %f125, %f118;
	ld.shared.f32 	%f127, [%r67+772];
	fma.rn.f32 	%f128, %f127, %f123, %f120;
	fma.rn.f32 	%f129, %f127, %f125, %f121;
	ld.shared.f32 	%f130, [%r67+264];
	ld.shared.f32 	%f131, [%r72+4224];
	fma.rn.f32 	%f132, %f130, %f131, %f124;
	ld.shared.f32 	%f133, [%r72+12416];
	fma.rn.f32 	%f134, %f130, %f133, %f126;
	ld.shared.f32 	%f135, [%r67+776];
	fma.rn.f32 	%f136, %f135, %f131, %f128;
	fma.rn.f32 	%f137, %f135, %f133, %f129;
	ld.shared.f32 	%f138, [%r67+268];
	ld.shared.f32 	%f139, [%r72+4288];
	fma.rn.f32 	%f140, %f138, %f139, %f132;
	ld.shared.f32 	%f141, [%r72+12480];
	fma.rn.f32 	%f142, %f138, %f141, %f134;
	ld.shared.f32 	%f143, [%r67+780];
	fma.rn.f32 	%f144, %f143, %f139, %f136;
	fma.rn.f32 	%f145, %f143, %f141, %f137;
	ld.shared.f32 	%f146, [%r67+272];
	ld.shared.f32 	%f147, [%r72+4352];
	fma.rn.f32 	%f148, %f146, %f147, %f140;
	ld.shared.f32 	%f149, [%r72+12544];
	fma.rn.f32 	%f150, %f146, %f149, %f142;
	ld.shared.f32 	%f151, [%r67+784];
	fma.rn.f32 	%f152, %f151, %f147, %f144;
	fma.rn.f32 	%f153, %f151, %f149, %f145;
	ld.shared.f32 	%f154, [%r67+276];
	ld.shared.f32 	%f155, [%r72+4416];
	fma.rn.f32 	%f156, %f154, %f155, %f148;
	ld.shared.f32 	%f157, [%r72+12608];
	fma.rn.f32 	%f158, %f154, %f157, %f150;
	ld.shared.f32 	%f159, [%r67+788];
	fma.rn.f32 	%f160, %f159, %f155, %f152;
	fma.rn.f32 	%f161, %f159, %f157, %f153;
	ld.shared.f32 	%f162, [%r67+280];
	ld.shared.f32 	%f163, [%r72+4480];
	fma.rn.f32 	%f164, %f162, %f163, %f156;
	ld.shared.f32 	%f165, [%r72+12672];
	fma.rn.f32 	%f166, %f162, %f165, %f158;
	ld.shared.f32 	%f167, [%r67+792];
	fma.rn.f32 	%f168, %f167, %f163, %f160;
	fma.rn.f32 	%f169, %f167, %f165, %f161;
	ld.shared.f32 	%f170, [%r67+284];
	ld.shared.f32 	%f171, [%r72+4544];
	fma.rn.f32 	%f181, %f170, %f171, %f164;
	ld.shared.f32 	%f172, [%r72+12736];
	fma.rn.f32 	%f180, %f170, %f172, %f166;
	ld.shared.f32 	%f173, [%r67+796];
	fma.rn.f32 	%f179, %f173, %f171, %f168;
	fma.rn.f32 	%f178, %f173, %f172, %f169;
	add.s32 	%r88, %r88, 8;
	setp.ne.s32 	%p4, %r88, 64;
	@%p4 bra 	$L__BB0_4;
	mov.b32 	%r84, 1;
	mov.pred 	%p6, 0;
	@%p1 bra 	$L__BB0_1;
	shl.b32 	%r74, %r2, 10;
	and.b32  	%r75, %r74, 2147450880;
	shl.b32 	%r76, %r1, 5;
	and.b32  	%r77, %r76, 7680;
	shl.b32 	%r78, %r2, 4;
	and.b32  	%r79, %r78, 240;
	or.b32  	%r80, %r75, %r13;
	or.b32  	%r81, %r80, %r77;
	or.b32  	%r82, %r81, %r79;
	add.s32 	%r83, %r82, %r3;
	cvta.to.global.u64 	%rd12, %rd3;
	mul.wide.u32 	%rd13, %r83, 4;
	add.s64 	%rd14, %rd12, %rd13;
	st.global.f32 	[%rd14], %f181;
	st.global.f32 	[%rd14+65536], %f180;
	st.global.f32 	[%rd14+1024], %f179;
	st.global.f32 	[%rd14+66560], %f178;
	ret;

}


// ===== COMPILED SASS (sm_100) =====

	.target	sm_100

	.elftype	@"ET_EXEC"


//--------------------- .note.nv.tkinfo           --------------------------
	.section	.note.nv.tkinfo,"",@"SHT_NOTE"
	.sectionflags	@"SHF_NOTE_NV_TKINFO"
	.tkinfo
        /*0018*/ 	.word	0x00000002
        /*0030*/ 	.string	""
        /*0030*/ 	.string	"ptxas"
        /*0030*/ 	.string	"Cuda compilation tools, release 13.0, V13.0.88"
        /*0030*/ 	.string	"Build cuda_13.0.r13.0/compiler.36424714_0"
        /*0030*/ 	.string	"-arch sm_100 -m 64 "



//--------------------- .note.nv.cuinfo           --------------------------
	.section	.note.nv.cuinfo,"",@"SHT_NOTE"
	.sectionflags	@"SHF_NOTE_NV_CUINFO"
        /*0018*/ 	.short	0x0002
        /*001a*/ 	.short	0x0064
        /*001c*/ 	.short	0x0082
	.zero		2


//--------------------- .nv.info                  --------------------------
	.section	.nv.info,"",@"SHT_CUDA_INFO"
	.align	4


	//----- nvinfo : EIATTR_REGCOUNT
	.align		4
        /*0000*/ 	.byte	0x04, 0x2f
        /*0002*/ 	.short	(.L_1 - .L_0)
	.align		4
.L_0:
        /*0004*/ 	.word	index@(default_function_kernel0)
        /*0008*/ 	.word	0x0000002c


	//----- nvinfo : EIATTR_FRAME_SIZE
	.align		4
.L_1:
        /*000c*/ 	.byte	0x04, 0x11
        /*000e*/ 	.short	(.L_3 - .L_2)
	.align		4
.L_2:
        /*0010*/ 	.word	index@(default_function_kernel0)
        /*0014*/ 	.word	0x00000000


	//----- nvinfo : EIATTR_MIN_STACK_SIZE
	.align		4
.L_3:
        /*0018*/ 	.byte	0x04, 0x12
        /*001a*/ 	.short	(.L_5 - .L_4)
	.align		4
.L_4:
        /*001c*/ 	.word	index@(default_function_kernel0)
        /*0020*/ 	.word	0x00000000
.L_5:


//--------------------- .nv.compat                --------------------------
	.section	.nv.compat,"",@"SHT_CUDA_COMPAT_INFO"
	.align	4
        /*0000*/ 	.byte	0x02, 0x09, 0x00, 0x00, 0x02, 0x02, 0x01, 0x00, 0x02, 0x05, 0x05, 0x00, 0x03, 0x07, 0x01, 0x01
        /*0010*/ 	.byte	0x02, 0x03, 0x00, 0x00, 0x02, 0x06, 0x01, 0x00, 0x04, 0x0b, 0x08, 0x00, 0x09, 0x00, 0x00, 0x00
        /*0020*/ 	.byte	0x00, 0x00, 0x00, 0x00


//--------------------- .nv.info.default_function_kernel0 --------------------------
	.section	.nv.info.default_function_kernel0,"",@"SHT_CUDA_INFO"
	.sectionflags	@""
	.align	4


	//----- nvinfo : EIATTR_CUDA_API_VERSION
	.align		4
        /*0000*/ 	.byte	0x04, 0x37
        /*0002*/ 	.short	(.L_7 - .L_6)
.L_6:
        /*0004*/ 	.word	0x00000082


	//----- nvinfo : EIATTR_KPARAM_INFO
	.align		4
.L_7:
        /*0008*/ 	.byte	0x04, 0x17
        /*000a*/ 	.short	(.L_9 - .L_8)
.L_8:
        /*000c*/ 	.word	0x00000000
        /*0010*/ 	.short	0x0002
        /*0012*/ 	.short	0x0010
        /*0014*/ 	.byte	0x00, 0xf5, 0x21, 0x00


	//----- nvinfo : EIATTR_KPARAM_INFO
	.align		4
.L_9:
        /*0018*/ 	.byte	0x04, 0x17
        /*001a*/ 	.short	(.L_11 - .L_10)
.L_10:
        /*001c*/ 	.word	0x00000000
        /*0020*/ 	.short	0x0001
        /*0022*/ 	.short	0x0008
        /*0024*/ 	.byte	0x00, 0xf5, 0x21, 0x00


	//----- nvinfo : EIATTR_KPARAM_INFO
	.align		4
.L_11:
        /*0028*/ 	.byte	0x04, 0x17
        /*002a*/ 	.short	(.L_13 - .L_12)
.L_12:
        /*002c*/ 	.word	0x00000000
        /*0030*/ 	.short	0x0000
        /*0032*/ 	.short	0x0000
        /*0034*/ 	.byte	0x00, 0xf5, 0x21, 0x00


	//----- nvinfo : EIATTR_SPARSE_MMA_MASK
	.align		4
.L_13:
        /*0038*/ 	.byte	0x03, 0x50
        /*003a*/ 	.short	0x0000


	//----- nvinfo : EIATTR_MAXREG_COUNT
	.align		4
        /*003c*/ 	.byte	0x03, 0x1b
        /*003e*/ 	.short	0x00ff


	//----- nvinfo : EIATTR_NUM_BARRIERS
	.align		4
        /*0040*/ 	.byte	0x02, 0x4c
        /*0042*/ 	.byte	0x01
	.zero		1


	//----- nvinfo : EIATTR_MERCURY_ISA_VERSION
	.align		4
        /*0044*/ 	.byte	0x03, 0x5f
        /*0046*/ 	.short	0x0101


	//----- nvinfo : EIATTR_VRC_CTA_INIT_COUNT
	.align		4
        /*0048*/ 	.byte	0x02, 0x4a
	.zero		1
	.zero		1


	//----- nvinfo : EIATTR_EXIT_INSTR_OFFSETS
	.align		4
        /*004c*/ 	.byte	0x04, 0x1c
        /*004e*/ 	.short	(.L_15 - .L_14)


	//   ....[0]....
.L_14:
        /*0050*/ 	.word	0x00000d70


	//----- nvinfo : EIATTR_MAX_THREADS
	.align		4
.L_15:
        /*0054*/ 	.byte	0x04, 0x05
        /*0056*/ 	.short	(.L_17 - .L_16)
.L_16:
        /*0058*/ 	.word	0x00000100
        /*005c*/ 	.word	0x00000001
        /*0060*/ 	.word	0x00000001


	//----- nvinfo : EIATTR_CBANK_PARAM_SIZE
	.align		4
.L_17:
        /*0064*/ 	.byte	0x03, 0x19
        /*0066*/ 	.short	0x0018


	//----- nvinfo : EIATTR_PARAM_CBANK
	.align		4
        /*0068*/ 	.byte	0x04, 0x0a
        /*006a*/ 	.short	(.L_19 - .L_18)
	.align		4
.L_18:
        /*006c*/ 	.word	index@(.nv.constant0.default_function_kernel0)
        /*0070*/ 	.short	0x0380
        /*0072*/ 	.short	0x0018


	//----- nvinfo : EIATTR_SW_WAR
	.align		4
.L_19:
        /*0074*/ 	.byte	0x04, 0x36
        /*0076*/ 	.short	(.L_21 - .L_20)
.L_20:
        /*0078*/ 	.word	0x00000008
.L_21:


//--------------------- .nv.callgraph             --------------------------
	.section	.nv.callgraph,"",@"SHT_CUDA_CALLGRAPH"
	.align	4
	.sectionentsize	8
	.align		4
        /*0000*/ 	.word	0x00000000
	.align		4
        /*0004*/ 	.word	0xffffffff
	.align		4
        /*0008*/ 	.word	0x00000000
	.align		4
        /*000c*/ 	.word	0xfffffffe
	.align		4
        /*0010*/ 	.word	0x00000000
	.align		4
        /*0014*/ 	.word	0xfffffffd
	.align		4
        /*0018*/ 	.word	0x00000000
	.align		4
        /*001c*/ 	.word	0xfffffffc


//--------------------- .text.default_function_kernel0 --------------------------
	.section	.text.default_function_kernel0,"ax",@progbits
	.align	128
        .global         default_function_kernel0
        .type           default_function_kernel0,@function
        .size           default_function_kernel0,(.L_x_4 - default_function_kernel0)
        .other          default_function_kernel0,@"STO_CUDA_ENTRY STV_DEFAULT"
default_function_kernel0:
.text.default_function_kernel0:
[----:B------:R-:W-:Y:S01]  /*0000*/  LDC R1, c[0x0][0x37c] ;  /* 0x0000df00ff017b82 */ /* 0x000fe20000000800 */
[----:B------:R-:W0:Y:S07]  /*0010*/  S2R R0, SR_TID.X ;  /* 0x0000000000007919 */ /* 0x000e2e0000002100 */
[----:B------:R-:W1:Y:S01]  /*0020*/  S2UR UR6, SR_CgaCtaId ;  /* 0x00000000000679c3 */ /* 0x000e620000008800 */
[----:B------:R-:W-:Y:S01]  /*0030*/  UMOV UR4, 0x400 ;  /* 0x0000040000047882 */ /* 0x000fe20000000000 */
[----:B------:R-:W-:Y:S01]  /*0040*/  HFMA2 R37, -RZ, RZ, 0, 0 ;  /* 0x00000000ff257431 */ /* 0x000fe200000001ff */
[----:B------:R-:W2:Y:S01]  /*0050*/  S2R R2, SR_CTAID.X ;  /* 0x0000000000027919 */ /* 0x000ea20000002500 */
[----:B------:R-:W-:Y:S01]  /*0060*/  UIADD3 UR5, UPT, UPT, UR4, 0x4000, URZ ;  /* 0x0000400004057890 */ /* 0x000fe2000fffe0ff */
[----:B------:R-:W-:-:S02]  /*0070*/  CS2R R34, SRZ ;  /* 0x0000000000227805 */ /* 0x000fc4000001ff00 */
[----:B------:R-:W-:Y:S01]  /*0080*/  CS2R R32, SRZ ;  /* 0x0000000000207805 */ /* 0x000fe2000001ff00 */
[----:B------:R-:W3:Y:S01]  /*0090*/  LDCU.64 UR8, c[0x0][0x358] ;  /* 0x00006b00ff0877ac */ /* 0x000ee20008000a00 */
[----:B------:R-:W-:Y:S02]  /*00a0*/  UPLOP3.LUT UP0, UPT, UPT, UPT, UPT, 0x80, 0x8 ;  /* 0x000000000008789c */ /* 0x000fe40003f0f070 */
[----:B-1----:R-:W-:Y:S02]  /*00b0*/  ULEA UR5, UR6, UR5, 0x18 ;  /* 0x0000000506057291 */ /* 0x002fe4000f8ec0ff */
[----:B------:R-:W-:-:S04]  /*00c0*/  ULEA UR4, UR6, UR4, 0x18 ;  /* 0x0000000406047291 */ /* 0x000fc8000f8ec0ff */
[----:B------:R-:W-:Y:S02]  /*00d0*/  MOV R9, UR5 ;  /* 0x0000000500097c02 */ /* 0x000fe40008000f00 */
[C---:B0-----:R-:W-:Y:S02]  /*00e0*/  SHF.L.U32 R26, R0.reuse, 0x2, RZ ;  /* 0x00000002001a7819 */ /* 0x041fe400000006ff */
[----:B------:R-:W-:Y:S02]  /*00f0*/  SHF.L.U32 R7, R0, 0x6, RZ ;  /* 0x0000000600077819 */ /* 0x000fe400000006ff */
[----:B--2---:R-:W-:Y:S02]  /*0100*/  SHF.L.U32 R28, R2, 0xc, RZ ;  /* 0x0000000c021c7819 */ /* 0x004fe400000006ff */
[----:B------:R-:W-:Y:S02]  /*0110*/  SHF.L.U32 R4, R0, 0x3, RZ ;  /* 0x0000000300047819 */ /* 0x000fe400000006ff */
[----:B------:R-:W-:-:S02]  /*0120*/  LOP3.LUT R5, R26, 0x7c, RZ, 0xc0, !PT ;  /* 0x0000007c1a057812 */ /* 0x000fc400078ec0ff */
[----:B------:R-:W-:Y:S02]  /*0130*/  LOP3.LUT R6, R26, 0x3c, RZ, 0xc0, !PT ;  /* 0x0000003c1a067812 */ /* 0x000fe400078ec0ff */
[----:B------:R-:W-:Y:S02]  /*0140*/  LOP3.LUT R3, R7, 0x3c00, RZ, 0xc0, !PT ;  /* 0x00003c0007037812 */ /* 0x000fe400078ec0ff */
[----:B------:R-:W-:Y:S02]  /*0150*/  MOV R8, UR4 ;  /* 0x0000000400087c02 */ /* 0x000fe40008000f00 */
[----:B------:R-:W-:Y:S02]  /*0160*/  LOP3.LUT R28, R28, 0x7ffe0000, RZ, 0xc0, !PT ;  /* 0x7ffe00001c1c7812 */ /* 0x000fe400078ec0ff */
[----:B------:R-:W-:Y:S02]  /*0170*/  SHF.L.U32 R27, R2, 0x4, RZ ;  /* 0x00000004021b7819 */ /* 0x000fe400000006ff */
[----:B------:R-:W-:-:S02]  /*0180*/  SHF.L.U32 R31, R0, 0x4, RZ ;  /* 0x00000004001f7819 */ /* 0x000fc400000006ff */
[----:B------:R-:W-:Y:S02]  /*0190*/  LOP3.LUT R29, R5, 0x700, R4, 0xf8, !PT ;  /* 0x00000700051d7812 */ /* 0x000fe400078ef804 */
[----:B------:R-:W-:Y:S02]  /*01a0*/  IADD3 R4, PT, PT, R6, 0x2000, R9 ;  /* 0x0000200006047810 */ /* 0x000fe40007ffe009 */
[----:B------:R-:W-:Y:S02]  /*01b0*/  IADD3 R3, PT, PT, R3, 0x200, R8 ;  /* 0x0000020003037810 */ /* 0x000fe40007ffe008 */
[----:B------:R-:W-:Y:S02]  /*01c0*/  LOP3.LUT R6, R28, 0x3f00, R7, 0xf8, !PT ;  /* 0x00003f001c067812 */ /* 0x000fe400078ef807 */
[----:B------:R-:W-:Y:S02]  /*01d0*/  SHF.R.U32.HI R8, RZ, 0x2, R0 ;  /* 0x00000002ff087819 */ /* 0x000fe40000011600 */
[----:B------:R-:W-:-:S02]  /*01e0*/  LOP3.LUT R27, R27, 0xf0, RZ, 0xc0, !PT ;  /* 0x000000f01b1b7812 */ /* 0x000fc400078ec0ff */
[----:B------:R-:W-:Y:S02]  /*01f0*/  LOP3.LUT R7, R31, 0x30, RZ, 0xc0, !PT ;  /* 0x000000301f077812 */ /* 0x000fe400078ec0ff */
[----:B------:R-:W-:Y:S02]  /*0200*/  SHF.L.U32 R30, R2, 0x9, RZ ;  /* 0x00000009021e7819 */ /* 0x000fe400000006ff */
[----:B------:R-:W-:Y:S02]  /*0210*/  LOP3.LUT R25, R6, R27, RZ, 0xfc, !PT ;  /* 0x0000001b06197212 */ /* 0x000fe400078efcff */
[C---:B------:R-:W-:Y:S02]  /*0220*/  LEA R24, R8.reuse, R7, 0x6 ;  /* 0x0000000708187211 */ /* 0x040fe400078e30ff */
[----:B------:R-:W-:Y:S02]  /*0230*/  SHF.L.U32 R7, R8, 0x8, RZ ;  /* 0x0000000808077819 */ /* 0x000fe400000006ff */
[----:B------:R-:W-:-:S02]  /*0240*/  LOP3.LUT R30, R30, 0x2000, RZ, 0xc0, !PT ;  /* 0x000020001e1e7812 */ /* 0x000fc400078ec0ff */
[----:B------:R-:W-:Y:S02]  /*0250*/  LOP3.LUT R25, R25, 0xc, R26, 0xf8, !PT ;  /* 0x0000000c19197812 */ /* 0x000fe400078ef81a */
[----:B------:R-:W-:Y:S02]  /*0260*/  LOP3.LUT R5, R0, 0xf, RZ, 0xc0, !PT ;  /* 0x0000000f00057812 */ /* 0x000fe400078ec0ff */
[----:B------:R-:W-:Y:S02]  /*0270*/  LOP3.LUT R26, R26, 0xc, RZ, 0xc0, !PT ;  /* 0x0000000c1a1a7812 */ /* 0x000fe400078ec0ff */
[----:B------:R-:W-:Y:S02]  /*0280*/  LOP3.LUT R6, R31, 0xf00, RZ, 0xc0, !PT ;  /* 0x00000f001f067812 */ /* 0x000fe400078ec0ff */
[----:B------:R-:W-:Y:S02]  /*0290*/  LOP3.LUT R7, R7, 0x4000, RZ, 0xfc, !PT ;  /* 0x0000400007077812 */ /* 0x000fe400078efcff */
[----:B---3--:R-:W-:-:S07]  /*02a0*/  LOP3.LUT R29, R29, R30, RZ, 0xfc, !PT ;  /* 0x0000001e1d1d7212 */ /* 0x008fce00078efcff */
.L_x_2:
[----:B------:R-:W0:Y:S01]  /*02b0*/  LDC.64 R20, c[0x0][0x380] ;  /* 0x0000e000ff147b82 */ /* 0x000e220000000a00 */
[----:B------:R-:W-:-:S07]  /*02c0*/  LEA R9, R37, R29, 0x7 ;  /* 0x0000001d25097211 */ /* 0x000fce00078e38ff */
[----:B------:R-:W1:Y:S08]  /*02d0*/  S2UR UR6, SR_CgaCtaId ;  /* 0x00000000000679c3 */ /* 0x000e700000008800 */
[----:B------:R-:W2:Y:S01]  /*02e0*/  LDC.64 R38, c[0x0][0x388] ;  /* 0x0000e200ff267b82 */ /* 0x000ea20000000a00 */
[----:B0-----:R-:W-:-:S05]  /*02f0*/  IMAD.WIDE.U32 R20, R9, 0x4, R20 ;  /* 0x0000000409147825 */ /* 0x001fca00078e0014 */
[----:B------:R-:W3:Y:S04]  /*0300*/  LDG.E.128.CONSTANT R16, desc[UR8][R20.64+0x4000] ;  /* 0x0040000814107981 */ /* 0x000ee8000c1e9d00 */
[----:B------:R-:W4:Y:S04]  /*0310*/  LDG.E.128.CONSTANT R8, desc[UR8][R20.64] ;  /* 0x0000000814087981 */ /* 0x000f28000c1e9d00 */
[----:B------:R-:W5:Y:S04]  /*0320*/  LDG.E.128.CONSTANT R12, desc[UR8][R20.64+0x2000] ;  /* 0x00200008140c7981 */ /* 0x000f68000c1e9d00 */
[----:B------:R-:W2:Y:S01]  /*0330*/  LDG.E.128.CONSTANT R20, desc[UR8][R20.64+0x6000] ;  /* 0x0060000814147981 */ /* 0x000ea2000c1e9d00 */
[----:B------:R-:W-:Y:S01]  /*0340*/  UMOV UR4, 0x400 ;  /* 0x0000040000047882 */ /* 0x000fe20000000000 */
[----:B------:R-:W-:Y:S01]  /*0350*/  IADD3 R40, PT, PT, R26, R28, R27 ;  /* 0x0000001c1a287210 */ /* 0x000fe20007ffe01b */
[----:B-1----:R-:W-:Y:S01]  /*0360*/  ULEA UR10, UR6, UR4, 0x18 ;  /* 0x00000004060a7291 */ /* 0x002fe2000f8ec0ff */
[----:B------:R-:W-:-:S02]  /*0370*/  LEA R41, R37, R25, 0xf ;  /* 0x0000001925297211 */ /* 0x000fc400078e78ff */
[----:B------:R-:W-:-:S03]  /*0380*/  IADD3 R40, PT, PT, R7, R40, RZ ;  /* 0x0000002807287210 */ /* 0x000fc60007ffe0ff */
[----:B------:R-:W-:Y:S01]  /*0390*/  LEA R36, R0, UR10, 0x4 ;  /* 0x0000000a00247c11 */ /* 0x000fe2000f8e20ff */
[----:B------:R-:W-:Y:S01]  /*03a0*/  BAR.SYNC.DEFER_BLOCKING 0x0 ;  /* 0x0000000000007b1d */ /* 0x000fe20000010000 */
[----:B------:R-:W-:-:S05]  /*03b0*/  LEA R37, R37, R40, 0xf ;  /* 0x0000002825257211 */ /* 0x000fca00078e78ff */
[----:B---3--:R2:W-:Y:S04]  /*03c0*/  STS.128 [R36+0x2000], R16 ;  /* 0x0020001024007388 */ /* 0x0085e80000000c00 */
[----:B----4-:R0:W-:Y:S04]  /*03d0*/  STS.128 [R36], R8 ;  /* 0x0000000824007388 */ /* 0x0101e80000000c00 */
[----:B-----5:R1:W-:Y:S01]  /*03e0*/  STS.128 [R36+0x1000], R12 ;  /* 0x0010000c24007388 */ /* 0x0203e20000000c00 */
[----:B--2---:R-:W-:-:S04]  /*03f0*/  IMAD.WIDE.U32 R16, R41, 0x4, R38 ;  /* 0x0000000429107825 */ /* 0x004fc800078e0026 */
[----:B------:R-:W-:Y:S01]  /*0400*/  IMAD.WIDE.U32 R38, R37, 0x4, R38 ;  /* 0x0000000425267825 */ /* 0x000fe200078e0026 */
[----:B0-----:R-:W2:Y:S04]  /*0410*/  LDG.E.128.CONSTANT R8, desc[UR8][R16.64] ;  /* 0x0000000810087981 */ /* 0x001ea8000c1e9d00 */
[----:B-1----:R-:W3:Y:S04]  /*0420*/  LDG.E.128.CONSTANT R12, desc[UR8][R16.64+0x10000] ;  /* 0x01000008100c7981 */ /* 0x002ee8000c1e9d00 */
[----:B------:R0:W-:Y:S04]  /*0430*/  STS.128 [R36+0x3000], R20 ;  /* 0x0030001424007388 */ /* 0x0001e80000000c00 */
[----:B------:R-:W4:Y:S04]  /*0440*/  LDG.E.128.CONSTANT R16, desc[UR8][R16.64+0x40000] ;  /* 0x0400000810107981 */ /* 0x000f28000c1e9d00 */
[----:B0-----:R-:W5:Y:S01]  /*0450*/  LDG.E.128.CONSTANT R20, desc[UR8][R38.64+0x40000] ;  /* 0x0400000826147981 */ /* 0x001f62000c1e9d00 */
[----:B------:R-:W-:-:S02]  /*0460*/  MOV R37, R4 ;  /* 0x0000000400257202 */ /* 0x000fc40000000f00 */
[----:B------:R-:W-:Y:S01]  /*0470*/  MOV R36, R3 ;  /* 0x0000000300247202 */ /* 0x000fe20000000f00 */
[----:B------:R-:W-:Y:S01]  /*0480*/  UPLOP3.LUT UP1, UPT, UPT, UPT, UP0, 0x80, 0x8 ;  /* 0x000000000008789c */ /* 0x000fe20003f2f000 */
[----:B------:R-:W-:Y:S01]  /*0490*/  UMOV UR7, 0x200 ;  /* 0x0000020000077882 */ /* 0x000fe20000000000 */
[----:B--2---:R0:W-:Y:S04]  /*04a0*/  STS.128 [R31+UR5], R8 ;  /* 0x000000081f007988 */ /* 0x0041e80008000c05 */
[----:B---3--:R0:W-:Y:S04]  /*04b0*/  STS.128 [R31+UR5+0x1000], R12 ;  /* 0x0010000c1f007988 */ /* 0x0081e80008000c05 */
[----:B----4-:R0:W-:Y:S04]  /*04c0*/  STS.128 [R31+UR5+0x2000], R16 ;  /* 0x002000101f007988 */ /* 0x0101e80008000c05 */
[----:B-----5:R0:W-:Y:S01]  /*04d0*/  STS.128 [R24+UR5+0x3000], R20 ;  /* 0x0030001418007988 */ /* 0x0201e20008000c05 */
[----:B------:R-:W-:Y:S06]  /*04e0*/  BAR.SYNC.DEFER_BLOCKING 0x0 ;  /* 0x0000000000007b1d */ /* 0x000fec0000010000 */
.L_x_0:
[----:B0-----:R-:W-:Y:S01]  /*04f0*/  LDS R12, [R37+-0x2000] ;  /* 0xffe00000250c7984 */ /* 0x001fe20000000800 */
[----:B------:R-:W-:-:S03]  /*0500*/  UIADD3 UR7, UPT, UPT, UR7, 0x20, URZ ;  /* 0x0000002007077890 */ /* 0x000fc6000fffe0ff */
[----:B------:R-:W0:Y:S01]  /*0510*/  LDS.128 R16, [R36+-0x200] ;  /* 0xfffe000024107984 */ /* 0x000e220000000c00 */
[----:B------:R-:W-:-:S03]  /*0520*/  UISETP.NE.AND UP0, UPT, UR7, 0x300, UPT ;  /* 0x000003000700788c */ /* 0x000fc6000bf05270 */
[----:B------:R-:W1:Y:S04]  /*0530*/  LDS.128 R8, [R36] ;  /* 0x0000000024087984 */ /* 0x000e680000000c00 */
[----:B------:R-:W2:Y:S04]  /*0540*/  LDS R15, [R37] ;  /* 0x00000000250f7984 */ /* 0x000ea80000000800 */
[----:B------:R-:W3:Y:S04]  /*0550*/  LDS R13, [R37+-0x1fc0] ;  /* 0xffe04000250d7984 */ /* 0x000ee80000000800 */
[----:B------:R-:W4:Y:S04]  /*0560*/  LDS R23, [R37+0x40] ;  /* 0x0000400025177984 */ /* 0x000f280000000800 */
[----:B------:R-:W-:Y:S04]  /*0570*/  LDS R21, [R37+0x80] ;  /* 0x0000800025157984 */ /* 0x000fe80000000800 */
[----:B------:R-:W-:Y:S01]  /*0580*/  LDS R20, [R37+0xc0] ;  /* 0x0000c00025147984 */ /* 0x000fe20000000800 */
[----:B0-----:R-:W-:Y:S01]  /*0590*/  FFMA R32, R16, R12, R32 ;  /* 0x0000000c10207223 */ /* 0x001fe20000000020 */
[----:B-1----:R-:W-:-:S02]  /*05a0*/  FFMA R12, R12, R8, R33 ;  /* 0x000000080c0c7223 */ /* 0x002fc40000000021 */
[----:B------:R-:W0:Y:S01]  /*05b0*/  LDS R33, [R37+-0x1f80] ;  /* 0xffe0800025217984 */ /* 0x000e220000000800 */
[----:B--2---:R-:W-:Y:S01]  /*05c0*/  FFMA R14, R15, R8, R35 ;  /* 0x000000080f0e7223 */ /* 0x004fe20000000023 */
[----:B------:R-:W-:Y:S02]  /*05d0*/  FFMA R16, R16, R15, R34 ;  /* 0x0000000f10107223 */ /* 0x000fe40000000022 */
[----:B------:R-:W1:Y:S01]  /*05e0*/  LDS R8, [R37+-0x1f40] ;  /* 0xffe0c00025087984 */ /* 0x000e620000000800 */
[C---:B---3--:R-:W-:Y:S01]  /*05f0*/  FFMA R32, R13.reuse, R17, R32 ;  /* 0x000000110d207223 */ /* 0x048fe20000000020 */
[----:B------:R-:W-:Y:S01]  /*0600*/  FFMA R13, R13, R9, R12 ;  /* 0x000000090d0d7223 */ /* 0x000fe2000000000c */
[C---:B----4-:R-:W-:Y:S01]  /*0610*/  FFMA R16, R23.reuse, R17, R16 ;  /* 0x0000001117107223 */ /* 0x050fe20000000010 */
[----:B------:R-:W-:Y:S02]  /*0620*/  FFMA R14, R23, R9, R14 ;  /* 0x00000009170e7223 */ /* 0x000fe4000000000e */
[----:B------:R-:W-:Y:S01]  /*0630*/  LDS R9, [R37+0x100] ;  /* 0x0001000025097984 */ /* 0x000fe20000000800 */
[C---:B0-----:R-:W-:Y:S01]  /*0640*/  FFMA R17, R33.reuse, R18, R32 ;  /* 0x0000001221117223 */ /* 0x041fe20000000020 */
[----:B------:R-:W-:Y:S01]  /*0650*/  FFMA R22, R33, R10, R13 ;  /* 0x0000000a21167223 */ /* 0x000fe2000000000d */
[C---:B------:R-:W-:Y:S01]  /*0660*/  FFMA R33, R21.reuse, R18, R16 ;  /* 0x0000001215217223 */ /* 0x040fe20000000010 */
[----:B------:R-:W-:Y:S01]  /*0670*/  FFMA R10, R21, R10, R14 ;  /* 0x0000000a150a7223 */ /* 0x000fe2000000000e */
[-C--:B-1----:R-:W-:Y:S01]  /*0680*/  FFMA R23, R8, R19.reuse, R17 ;  /* 0x0000001308177223 */ /* 0x082fe20000000011 */
[----:B------:R-:W-:Y:S01]  /*0690*/  LDS R21, [R37+-0x1f00] ;  /* 0xffe1000025157984 */ /* 0x000fe20000000800 */
[----:B------:R-:W-:Y:S01]  /*06a0*/  FFMA R32, R20, R19, R33 ;  /* 0x0000001314207223 */ /* 0x000fe20000000021 */
[-C--:B------:R-:W-:Y:S01]  /*06b0*/  FFMA R22, R8, R11.reuse, R22 ;  /* 0x0000000b08167223 */ /* 0x080fe20000000016 */
[----:B------:R-:W-:Y:S01]  /*06c0*/  FFMA R10, R20, R11, R10 ;  /* 0x0000000b140a7223 */ /* 0x000fe2000000000a */
[----:B------:R-:W0:Y:S04]  /*06d0*/  LDS.128 R12, [R36+-0x1f0] ;  /* 0xfffe1000240c7984 */ /* 0x000e280000000c00 */
[----:B------:R1:W2:Y:S04]  /*06e0*/  LDS.128 R16, [R36+0x10] ;  /* 0x0000100024107984 */ /* 0x0002a80000000c00 */
[----:B------:R-:W3:Y:S01]  /*06f0*/  LDS R11, [R37+-0x1ec0] ;  /* 0xffe14000250b7984 */ /* 0x000ee20000000800 */
[----:B-1----:R-:W-:Y:S01]  /*0700*/  IADD3 R36, PT, PT, R36, 0x20, RZ ;  /* 0x0000002024247810 */ /* 0x002fe20007ffe0ff */
[C---:B0-----:R-:W-:Y:S01]  /*0710*/  FFMA R8, R12.reuse, R21, R23 ;  /* 0x000000150c087223 */ /* 0x041fe20000000017 */
[----:B------:R-:W-:Y:S01]  /*0720*/  FFMA R12, R12, R9, R32 ;  /* 0x000000090c0c7223 */ /* 0x000fe20000000020 */
[----:B------:R-:W-:Y:S01]  /*0730*/  LDS R23, [R37+-0x1e80] ;  /* 0xffe1800025177984 */ /* 0x000fe20000000800 */
[-C--:B--2---:R-:W-:Y:S01]  /*0740*/  FFMA R22, R21, R16.reuse, R22 ;  /* 0x0000001015167223 */ /* 0x084fe20000000016 */
[----:B------:R-:W-:-:S02]  /*0750*/  FFMA R20, R9, R16, R10 ;  /* 0x0000001009147223 */ /* 0x000fc4000000000a */
[----:B------:R-:W0:Y:S01]  /*0760*/  LDS R21, [R37+0x140] ;  /* 0x0001400025157984 */ /* 0x000e220000000800 */
[C---:B---3--:R-:W-:Y:S01]  /*0770*/  FFMA R8, R11.reuse, R13, R8 ;  /* 0x0000000d0b087223 */ /* 0x048fe20000000008 */
[----:B------:R-:W-:Y:S02]  /*0780*/  FFMA R11, R11, R17, R22 ;  /* 0x000000110b0b7223 */ /* 0x000fe40000000016 */
[----:B------:R-:W1:Y:S04]  /*0790*/  LDS R9, [R37+0x180] ;  /* 0x0001800025097984 */ /* 0x000e680000000800 */
[----:B------:R-:W2:Y:S04]  /*07a0*/  LDS R16, [R37+-0x1e40] ;  /* 0xffe1c00025107984 */ /* 0x000ea80000000800 */
[----:B------:R3:W4:Y:S02]  /*07b0*/  LDS R10, [R37+0x1c0] ;  /* 0x0001c000250a7984 */ /* 0x0007240000000800 */
[----:B---3--:R-:W-:Y:S01]  /*07c0*/  IADD3 R37, PT, PT, R37, 0x200, RZ ;  /* 0x0000020025257810 */ /* 0x008fe20007ffe0ff */
[C---:B0-----:R-:W-:Y:S01]  /*07d0*/  FFMA R12, R21.reuse, R13, R12 ;  /* 0x0000000d150c7223 */ /* 0x041fe2000000000c */
[----:B------:R-:W-:Y:S01]  /*07e0*/  FFMA R20, R21, R17, R20 ;  /* 0x0000001115147223 */ /* 0x000fe20000000014 */
[C---:B------:R-:W-:Y:S01]  /*07f0*/  FFMA R13, R23.reuse, R14, R8 ;  /* 0x0000000e170d7223 */ /* 0x040fe20000000008 */
[----:B------:R-:W-:Y:S01]  /*0800*/  FFMA R8, R23, R18, R11 ;  /* 0x0000001217087223 */ /* 0x000fe2000000000b */
[C---:B-1----:R-:W-:Y:S01]  /*0810*/  FFMA R11, R9.reuse, R14, R12 ;  /* 0x0000000e090b7223 */ /* 0x042fe2000000000c */
[----:B------:R-:W-:Y:S01]  /*0820*/  FFMA R20, R9, R18, R20 ;  /* 0x0000001209147223 */ /* 0x000fe20000000014 */
[C---:B--2---:R-:W-:Y:S01]  /*0830*/  FFMA R32, R16.reuse, R15, R13 ;  /* 0x0000000f10207223 */ /* 0x044fe2000000000d */
[----:B------:R-:W-:Y:S01]  /*0840*/  FFMA R33, R16, R19, R8 ;  /* 0x0000001310217223 */ /* 0x000fe20000000008 */
[C---:B----4-:R-:W-:Y:S01]  /*0850*/  FFMA R34, R10.reuse, R15, R11 ;  /* 0x0000000f0a227223 */ /* 0x050fe2000000000b */
[----:B------:R-:W-:Y:S01]  /*0860*/  FFMA R35, R10, R19, R20 ;  /* 0x000000130a237223 */ /* 0x000fe20000000014 */
[----:B------:R-:W-:Y:S06]  /*0870*/  BRA.U UP0, `(.L_x_0) ;  /* 0xfffffffd001c7547 */ /* 0x000fec000b83ffff */
[----:B------:R-:W-:Y:S01]  /*0880*/  UIADD3 UR4, UPT, UPT, UR4, 0x4000, URZ ;  /* 0x0000400004047890 */ /* 0x000fe2000fffe0ff */
[----:B------:R-:W-:-:S03]  /*0890*/  MOV R21, RZ ;  /* 0x000000ff00157202 */ /* 0x000fc60000000f00 */
[----:B------:R-:W-:-:S12]  /*08a0*/  ULEA UR4, UR6, UR4, 0x18 ;  /* 0x0000000406047291 */ /* 0x000fd8000f8ec0ff */
.L_x_1:
[C---:B------:R-:W-:Y:S02]  /*08b0*/  LEA R20, R21.reuse, R5, 0x4 ;  /* 0x0000000515147211 */ /* 0x040fe400078e20ff */
[----:B------:R-:W-:Y:S02]  /*08c0*/  IADD3 R22, PT, PT, R6, R21, RZ ;  /* 0x0000001506167210 */ /* 0x000fe40007ffe0ff */
[----:B------:R-:W-:Y:S02]  /*08d0*/  LEA R20, R20, UR4, 0x2 ;  /* 0x0000000414147c11 */ /* 0x000fe4000f8e10ff */
[----:B------:R-:W-:Y:S02]  /*08e0*/  LEA R22, R22, UR10, 0x2 ;  /* 0x0000000a16167c11 */ /* 0x000fe4000f8e10ff */
[----:B------:R-:W-:Y:S01]  /*08f0*/  IADD3 R21, PT, PT, R21, 0x8, RZ ;  /* 0x0000000815157810 */ /* 0x000fe20007ffe0ff */
[----:B------:R-:W-:Y:S03]  /*0900*/  LDS R14, [R20+0x1000] ;  /* 0x00100000140e7984 */ /* 0x000fe60000000800 */
[----:B------:R-:W-:Y:S01]  /*0910*/  ISETP.NE.AND P0, PT, R21, 0x40, PT ;  /* 0x000000401500780c */ /* 0x000fe20003f05270 */
[----:B------:R-:W0:Y:S04]  /*0920*/  LDS.128 R16, [R22+0x100] ;  /* 0x0001000016107984 */ /* 0x000e280000000c00 */
[----:B------:R-:W1:Y:S04]  /*0930*/  LDS.128 R8, [R22+0x300] ;  /* 0x0003000016087984 */ /* 0x000e680000000c00 */
[----:B------:R-:W2:Y:S04]  /*0940*/  LDS R13, [R20+0x3000] ;  /* 0x00300000140d7984 */ /* 0x000ea80000000800 */
[----:B------:R-:W3:Y:S04]  /*0950*/  LDS R23, [R20+0x1040] ;  /* 0x0010400014177984 */ /* 0x000ee80000000800 */
[----:B------:R-:W4:Y:S04]  /*0960*/  LDS R37, [R20+0x3040] ;  /* 0x0030400014257984 */ /* 0x000f280000000800 */
[----:B------:R-:W5:Y:S01]  /*0970*/  LDS R15, [R20+0x3080] ;  /* 0x00308000140f7984 */ /* 0x000f620000000800 */
[----:B0-----:R-:W-:-:S03]  /*0980*/  FFMA R12, R16, R14, R32 ;  /* 0x0000000e100c7223 */ /* 0x001fc60000000020 */
[----:B------:R-:W-:Y:S01]  /*0990*/  LDS R32, [R20+0x10c0] ;  /* 0x0010c00014207984 */ /* 0x000fe20000000800 */
[----:B-1----:R-:W-:-:S03]  /*09a0*/  FFMA R14, R14, R8, R33 ;  /* 0x000000080e0e7223 */ /* 0x002fc60000000021 */
[----:B------:R-:W0:Y:S01]  /*09b0*/  LDS R33, [R20+0x1080] ;  /* 0x0010800014217984 */ /* 0x000e220000000800 */
[----:B--2---:R-:W-:Y:S01]  /*09c0*/  FFMA R16, R16, R13, R34 ;  /* 0x0000000d10107223 */ /* 0x004fe20000000022 */
[----:B------:R-:W-:Y:S02]  /*09d0*/  FFMA R34, R13, R8, R35 ;  /* 0x000000080d227223 */ /* 0x000fe40000000023 */
[----:B------:R-:W1:Y:S01]  /*09e0*/  LDS R8, [R20+0x30c0] ;  /* 0x0030c00014087984 */ /* 0x000e620000000800 */
[C---:B---3--:R-:W-:Y:S01]  /*09f0*/  FFMA R12, R23.reuse, R17, R12 ;  /* 0x00000011170c7223 */ /* 0x048fe2000000000c */
[----:B------:R-:W-:Y:S01]  /*0a00*/  FFMA R23, R23, R9, R14 ;  /* 0x0000000917177223 */ /* 0x000fe2000000000e */
[C---:B----4-:R-:W-:Y:S01]  /*0a10*/  FFMA R16, R37.reuse, R17, R16 ;  /* 0x0000001125107223 */ /* 0x050fe20000000010 */
[----:B------:R-:W-:Y:S02]  /*0a20*/  FFMA R35, R37, R9, R34 ;  /* 0x0000000925237223 */ /* 0x000fe40000000022 */
[----:B------:R-:W-:Y:S01]  /*0a30*/  LDS R9, [R20+0x1100] ;  /* 0x0011000014097984 */ /* 0x000fe20000000800 */
[C---:B-----5:R-:W-:Y:S01]  /*0a40*/  FFMA R37, R15.reuse, R18, R16 ;  /* 0x000000120f257223 */ /* 0x060fe20000000010 */
[----:B------:R-:W-:Y:S01]  /*0a50*/  FFMA R35, R15, R10, R35 ;  /* 0x0000000a0f237223 */ /* 0x000fe20000000023 */
[C---:B0-----:R-:W-:Y:S01]  /*0a60*/  FFMA R17, R33.reuse, R18, R12 ;  /* 0x0000001221117223 */ /* 0x041fe2000000000c */
[----:B------:R-:W-:Y:S01]  /*0a70*/  FFMA R34, R33, R10, R23 ;  /* 0x0000000a21227223 */ /* 0x000fe20000000017 */
[----:B------:R-:W0:Y:S02]  /*0a80*/  LDS.128 R12, [R22+0x110] ;  /* 0x00011000160c7984 */ /* 0x000e240000000c00 */
[-C--:B------:R-:W-:Y:S01]  /*0a90*/  FFMA R33, R32, R19.reuse, R17 ;  /* 0x0000001320217223 */ /* 0x080fe20000000011 */
[----:B-1----:R-:W-:Y:S01]  /*0aa0*/  FFMA R10, R8, R19, R37 ;  /* 0x00000013080a7223 */ /* 0x002fe20000000025 */
[----:B------:R-:W1:Y:S01]  /*0ab0*/  LDS R23, [R20+0x3100] ;  /* 0x0031000014177984 */ /* 0x000e620000000800 */
[-C--:B------:R-:W-:Y:S01]  /*0ac0*/  FFMA R34, R32, R11.reuse, R34 ;  /* 0x0000000b20227223 */ /* 0x080fe20000000022 */
[----:B------:R-:W-:-:S02]  /*0ad0*/  FFMA R8, R8, R11, R35 ;  /* 0x0000000b08087223 */ /* 0x000fc40000000023 */
[----:B------:R-:W2:Y:S04]  /*0ae0*/  LDS.128 R16, [R22+0x310] ;  /* 0x0003100016107984 */ /* 0x000ea80000000c00 */
[----:B------:R-:W3:Y:S04]  /*0af0*/  LDS R11, [R20+0x3140] ;  /* 0x00314000140b7984 */ /* 0x000ee80000000800 */
[----:B------:R-:W-:Y:S01]  /*0b00*/  LDS R35, [R20+0x1180] ;  /* 0x0011800014237984 */ /* 0x000fe20000000800 */
[----:B0-----:R-:W-:-:S03]  /*0b10*/  FFMA R32, R12, R9, R33 ;  /* 0x000000090c207223 */ /* 0x001fc60000000021 */
[----:B------:R-:W0:Y:S01]  /*0b20*/  LDS R33, [R20+0x1140] ;  /* 0x0011400014217984 */ /* 0x000e220000000800 */
[----:B-1----:R-:W-:-:S03]  /*0b30*/  FFMA R10, R12, R23, R10 ;  /* 0x000000170c0a7223 */ /* 0x002fc6000000000a */
[----:B------:R-:W-:Y:S01]  /*0b40*/  LDS R12, [R20+0x31c0] ;  /* 0x0031c000140c7984 */ /* 0x000fe20000000800 */
[-C--:B--2---:R-:W-:Y:S01]  /*0b50*/  FFMA R36, R9, R16.reuse, R34 ;  /* 0x0000001009247223 */ /* 0x084fe20000000022 */
[----:B------:R-:W-:Y:S02]  /*0b60*/  FFMA R8, R23, R16, R8 ;  /* 0x0000001017087223 */ /* 0x000fe40000000008 */
[----:B------:R-:W1:Y:S01]  /*0b70*/  LDS R9, [R20+0x3180] ;  /* 0x0031800014097984 */ /* 0x000e620000000800 */
[C---:B---3--:R-:W-:Y:S01]  /*0b80*/  FFMA R10, R11.reuse, R13, R10 ;  /* 0x0000000d0b0a7223 */ /* 0x048fe2000000000a */
[----:B------:R-:W-:Y:S02]  /*0b90*/  FFMA R8, R11, R17, R8 ;  /* 0x000000110b087223 */ /* 0x000fe40000000008 */
[----:B------:R-:W2:Y:S01]  /*0ba0*/  LDS R34, [R20+0x11c0] ;  /* 0x0011c00014227984 */ /* 0x000ea20000000800 */
[C---:B0-----:R-:W-:Y:S01]  /*0bb0*/  FFMA R32, R33.reuse, R13, R32 ;  /* 0x0000000d21207223 */ /* 0x041fe20000000020 */
[----:B------:R-:W-:-:S03]  /*0bc0*/  FFMA R33, R33, R17, R36 ;  /* 0x0000001121217223 */ /* 0x000fc60000000024 */
[C---:B------:R-:W-:Y:S01]  /*0bd0*/  FFMA R11, R35.reuse, R14, R32 ;  /* 0x0000000e230b7223 */ /* 0x040fe20000000020 */
[----:B------:R-:W-:Y:S01]  /*0be0*/  FFMA R16, R35, R18, R33 ;  /* 0x0000001223107223 */ /* 0x000fe20000000021 */
[C---:B-1----:R-:W-:Y:S01]  /*0bf0*/  FFMA R13, R9.reuse, R14, R10 ;  /* 0x0000000e090d7223 */ /* 0x042fe2000000000a */
[----:B------:R-:W-:Y:S01]  /*0c00*/  FFMA R8, R9, R18, R8 ;  /* 0x0000001209087223 */ /* 0x000fe20000000008 */
[C---:B--2---:R-:W-:Y:S01]  /*0c10*/  FFMA R32, R34.reuse, R15, R11 ;  /* 0x0000000f22207223 */ /* 0x044fe2000000000b */
[----:B------:R-:W-:Y:S01]  /*0c20*/  FFMA R33, R34, R19, R16 ;  /* 0x0000001322217223 */ /* 0x000fe20000000010 */
[C---:B------:R-:W-:Y:S01]  /*0c30*/  FFMA R34, R12.reuse, R15, R13 ;  /* 0x0000000f0c227223 */ /* 0x040fe2000000000d */
[----:B------:R-:W-:Y:S01]  /*0c40*/  FFMA R35, R12, R19, R8 ;  /* 0x000000130c237223 */ /* 0x000fe20000000008 */
[----:B------:R-:W-:Y:S06]  /*0c50*/  @P0 BRA `(.L_x_1) ;  /* 0xfffffffc00140947 */ /* 0x000fec000383ffff */
[----:B------:R-:W-:Y:S01]  /*0c60*/  HFMA2 R37, -RZ, RZ, 0, 5.9604644775390625e-08 ;  /* 0x00000001ff257431 */ /* 0x000fe200000001ff */
[----:B------:R-:W-:Y:S01]  /*0c70*/  UPLOP3.LUT UP0, UPT, UPT, UPT, UPT, 0x40, 0x4 ;  /* 0x000000000004789c */ /* 0x000fe20003f0e870 */
[----:B------:R-:W-:Y:S10]  /*0c80*/  BRA.U UP1, `(.L_x_2) ;  /* 0xfffffff501887547 */ /* 0x000ff4000b83ffff */
[----:B------:R-:W-:Y:S01]  /*0c90*/  SHF.L.U32 R3, R2, 0xa, RZ ;  /* 0x0000000a02037819 */ /* 0x000fe200000006ff */
[----:B------:R-:W0:Y:S01]  /*0ca0*/  LDC.64 R4, c[0x0][0x390] ;  /* 0x0000e400ff047b82 */ /* 0x000e220000000a00 */
[----:B------:R-:W-:Y:S02]  /*0cb0*/  SHF.L.U32 R6, R0, 0x5, RZ ;  /* 0x0000000500067819 */ /* 0x000fe400000006ff */
[----:B------:R-:W-:Y:S02]  /*0cc0*/  LOP3.LUT R3, R3, 0x7fff8000, RZ, 0xc0, !PT ;  /* 0x7fff800003037812 */ /* 0x000fe400078ec0ff */
[----:B------:R-:W-:Y:S02]  /*0cd0*/  SHF.L.U32 R2, R2, 0x4, RZ ;  /* 0x0000000402027819 */ /* 0x000fe400000006ff */
[----:B------:R-:W-:-:S04]  /*0ce0*/  LOP3.LUT R3, R3, 0xf, R0, 0xf8, !PT ;  /* 0x0000000f03037812 */ /* 0x000fc800078ef800 */
[----:B------:R-:W-:-:S04]  /*0cf0*/  LOP3.LUT R3, R3, 0x1e00, R6, 0xf8, !PT ;  /* 0x00001e0003037812 */ /* 0x000fc800078ef806 */
[----:B------:R-:W-:-:S04]  /*0d00*/  LOP3.LUT R3, R3, 0xf0, R2, 0xf8, !PT ;  /* 0x000000f003037812 */ /* 0x000fc800078ef802 */
[----:B------:R-:W-:-:S05]  /*0d10*/  IADD3 R3, PT, PT, R30, R3, RZ ;  /* 0x000000031e037210 */ /* 0x000fca0007ffe0ff */
[----:B0-----:R-:W-:-:S05]  /*0d20*/  IMAD.WIDE.U32 R2, R3, 0x4, R4 ;  /* 0x0000000403027825 */ /* 0x001fca00078e0004 */
[----:B------:R-:W-:Y:S04]  /*0d30*/  STG.E desc[UR8][R2.64], R32 ;  /* 0x0000002002007986 */ /* 0x000fe8000c101908 */
[----:B------:R-:W-:Y:S04]  /*0d40*/  STG.E desc[UR8][R2.64+0x10000], R34 ;  /* 0x0100002202007986 */ /* 0x000fe8000c101908 */
[----:B------:R-:W-:Y:S04]  /*0d50*/  STG.E desc[UR8][R2.64+0x400], R33 ;  /* 0x0004002102007986 */ /* 0x000fe8000c101908 */
[----:B------:R-:W-:Y:S01]  /*0d60*/  STG.E desc[UR8][R2.64+0x10400], R35 ;  /* 0x0104002302007986 */ /* 0x000fe2000c101908 */
[----:B------:R-:W-:Y:S05]  /*0d70*/  EXIT ;  /* 0x000000000000794d */ /* 0x000fea0003800000 */
.L_x_3:
[----:B------:R-:W-:-:S00]  /*0d80*/  BRA `(.L_x_3) ;  /* 0xfffffffc00fc7947 */ /* 0x000fc0000383ffff */
[----:B------:R-:W-:-:S00]  /*0d90*/  NOP ;  /* 0x0000000000007918 */ /* 0x000fc00000000000 */
        /* <DEDUP_REMOVED lines=14> */
.L_x_4:


//--------------------- .nv.shared.default_function_kernel0 --------------------------
	.section	.nv.shared.default_function_kernel0,"aw",@nobits
	.sectionflags	@""
	.align	4
.nv.shared.default_function_kernel0:
	.zero		33792


//--------------------- .nv.shared.reserved.0     --------------------------
	.section	.nv.shared.reserved.0,"aw",@nobits
	.weak		__nv_reservedSMEM_offset_0_alias
	.size		__nv_reservedSMEM_offset_0_alias, 0, 64
	.other		__nv_reservedSMEM_offset_0_alias,@"STO_CUDA_RESERVED_SHARED STV_DEFAULT"
__nv_reservedSMEM_offset_0_alias:
	.zero		0
	.zero		64


//--------------------- .nv.constant0.default_function_kernel0 --------------------------
	.section	.nv.constant0.default_function_kernel0,"a",@progbits
	.sectionflags	@""
	.align	4
.nv.constant0.default_function_kernel0:
	.zero		920


//--------------------- SYMBOLS --------------------------

	.type		.nv.reservedSmem.offset0,@object
	.size		.nv.reservedSmem.offset0,0x4
	.type		.nv.reservedSmem.cap,@object
	.size		.nv.reservedSmem.cap,0x4
